//
// Generated by NVIDIA NVVM Compiler
//
// Compiler Build ID: CL-36424714
// Cuda compilation tools, release 13.0, V13.0.88
// Based on NVVM 20.0.0
//

.version 9.0
.target sm_100
.address_size 64

	// .globl	_Z10AddVectorsPKfS0_Pfi

.visible .entry _Z10AddVectorsPKfS0_Pfi(
	.param .u64 .ptr .align 1 _Z10AddVectorsPKfS0_Pfi_param_0,
	.param .u64 .ptr .align 1 _Z10AddVectorsPKfS0_Pfi_param_1,
	.param .u64 .ptr .align 1 _Z10AddVectorsPKfS0_Pfi_param_2,
	.param .u32 _Z10AddVectorsPKfS0_Pfi_param_3
)
{
	.reg .pred 	%p<7>;
	.reg .b32 	%r<31>;
	.reg .b32 	%f<16>;
	.reg .b64 	%rd<25>;

	ld.param.u64 	%rd4, [_Z10AddVectorsPKfS0_Pfi_param_0];
	ld.param.u64 	%rd5, [_Z10AddVectorsPKfS0_Pfi_param_1];
	ld.param.u64 	%rd6, [_Z10AddVectorsPKfS0_Pfi_param_2];
	ld.param.u32 	%r13, [_Z10AddVectorsPKfS0_Pfi_param_3];
	cvta.to.global.u64 	%rd1, %rd6;
	cvta.to.global.u64 	%rd2, %rd5;
	cvta.to.global.u64 	%rd3, %rd4;
	mov.u32 	%r14, %ctaid.x;
	mov.u32 	%r1, %ntid.x;
	mov.u32 	%r15, %tid.x;
	mad.lo.s32 	%r16, %r14, %r1, %r15;
	mul.lo.s32 	%r29, %r16, %r13;
	add.s32 	%r3, %r29, %r13;
	setp.lt.s32 	%p1, %r13, 1;
	@%p1 bra 	$L__BB0_7;
	add.s32 	%r17, %r1, %r29;
	max.s32 	%r18, %r3, %r17;
	setp.lt.s32 	%p2, %r17, %r3;
	selp.u32 	%r19, 1, 0, %p2;
	add.s32 	%r20, %r17, %r19;
	sub.s32 	%r21, %r18, %r20;
	div.u32 	%r22, %r21, %r1;
	add.s32 	%r4, %r22, %r19;
	and.b32  	%r23, %r4, 3;
	setp.eq.s32 	%p3, %r23, 3;
	@%p3 bra 	$L__BB0_4;
	add.s32 	%r24, %r4, 1;
	and.b32  	%r25, %r24, 3;
	neg.s32 	%r27, %r25;
$L__BB0_3:
	.pragma "nounroll";
	mul.wide.s32 	%rd7, %r29, 4;
	add.s64 	%rd8, %rd1, %rd7;
	add.s64 	%rd9, %rd2, %rd7;
	add.s64 	%rd10, %rd3, %rd7;
	ld.global.f32 	%f1, [%rd10];
	ld.global.f32 	%f2, [%rd9];
	add.f32 	%f3, %f1, %f2;
	st.global.f32 	[%rd8], %f3;
	add.s32 	%r29, %r29, %r1;
	add.s32 	%r27, %r27, 1;
	setp.ne.s32 	%p4, %r27, 0;
	@%p4 bra 	$L__BB0_3;
$L__BB0_4:
	setp.lt.u32 	%p5, %r4, 3;
	@%p5 bra 	$L__BB0_7;
	shl.b32 	%r26, %r1, 2;
	cvt.u64.u32 	%rd15, %r26;
$L__BB0_6:
	mul.wide.s32 	%rd11, %r29, 4;
	add.s64 	%rd12, %rd3, %rd11;
	ld.global.f32 	%f4, [%rd12];
	add.s64 	%rd13, %rd2, %rd11;
	ld.global.f32 	%f5, [%rd13];
	add.f32 	%f6, %f4, %f5;
	add.s64 	%rd14, %rd1, %rd11;
	st.global.f32 	[%rd14], %f6;
	add.s64 	%rd16, %rd12, %rd15;
	ld.global.f32 	%f7, [%rd16];
	add.s64 	%rd17, %rd13, %rd15;
	ld.global.f32 	%f8, [%rd17];
	add.f32 	%f9, %f7, %f8;
	add.s64 	%rd18, %rd14, %rd15;
	st.global.f32 	[%rd18], %f9;
	add.s64 	%rd19, %rd16, %rd15;
	ld.global.f32 	%f10, [%rd19];
	add.s64 	%rd20, %rd17, %rd15;
	ld.global.f32 	%f11, [%rd20];
	add.f32 	%f12, %f10, %f11;
	add.s64 	%rd21, %rd18, %rd15;
	st.global.f32 	[%rd21], %f12;
	add.s64 	%rd22, %rd19, %rd15;
	ld.global.f32 	%f13, [%rd22];
	add.s64 	%rd23, %rd20, %rd15;
	ld.global.f32 	%f14, [%rd23];
	add.f32 	%f15, %f13, %f14;
	add.s64 	%rd24, %rd21, %rd15;
	st.global.f32 	[%rd24], %f15;
	add.s32 	%r29, %r26, %r29;
	setp.lt.s32 	%p6, %r29, %r3;
	@%p6 bra 	$L__BB0_6;
$L__BB0_7:
	ret;

}


// ===== COMPILED SASS (sm_100) =====

	.target	sm_100

	.elftype	@"ET_EXEC"


//--------------------- .note.nv.tkinfo           --------------------------
	.section	.note.nv.tkinfo,"",@"SHT_NOTE"
	.sectionflags	@"SHF_NOTE_NV_TKINFO"
	.tkinfo
        /*0018*/ 	.word	0x00000002
        /*0030*/ 	.string	""
        /*0030*/ 	.string	"ptxas"
        /*0030*/ 	.string	"Cuda compilation tools, release 13.0, V13.0.88"
        /*0030*/ 	.string	"Build cuda_13.0.r13.0/compiler.36424714_0"
        /*0030*/ 	.string	"-arch sm_100 -m 64 "



//--------------------- .note.nv.cuinfo           --------------------------
	.section	.note.nv.cuinfo,"",@"SHT_NOTE"
	.sectionflags	@"SHF_NOTE_NV_CUINFO"
        /*0018*/ 	.short	0x0002
        /*001a*/ 	.short	0x0064
        /*001c*/ 	.short	0x0082
	.zero		2


//--------------------- .nv.info                  --------------------------
	.section	.nv.info,"",@"SHT_CUDA_INFO"
	.align	4


	//----- nvinfo : EIATTR_REGCOUNT
	.align		4
        /*0000*/ 	.byte	0x04, 0x2f
        /*0002*/ 	.short	(.L_1 - .L_0)
	.align		4
.L_0:
        /*0004*/ 	.word	index@(_Z10AddVectorsPKfS0_Pfi)
        /*0008*/ 	.word	0x0000001e


	//----- nvinfo : EIATTR_FRAME_SIZE
	.align		4
.L_1:
        /*000c*/ 	.byte	0x04, 0x11
        /*000e*/ 	.short	(.L_3 - .L_2)
	.align		4
.L_2:
        /*0010*/ 	.word	index@(_Z10AddVectorsPKfS0_Pfi)
        /*0014*/ 	.word	0x00000000


	//----- nvinfo : EIATTR_MIN_STACK_SIZE
	.align		4
.L_3:
        /*0018*/ 	.byte	0x04, 0x12
        /*001a*/ 	.short	(.L_5 - .L_4)
	.align		4
.L_4:
        /*001c*/ 	.word	index@(_Z10AddVectorsPKfS0_Pfi)
        /*0020*/ 	.word	0x00000000
.L_5:


//--------------------- .nv.compat                --------------------------
	.section	.nv.compat,"",@"SHT_CUDA_COMPAT_INFO"
	.align	4
        /*0000*/ 	.byte	0x02, 0x09, 0x00, 0x00, 0x02, 0x02, 0x01, 0x00, 0x02, 0x05, 0x05, 0x00, 0x03, 0x07, 0x01, 0x01
        /*0010*/ 	.byte	0x02, 0x03, 0x00, 0x00, 0x02, 0x06, 0x01, 0x00, 0x04, 0x0b, 0x08, 0x00, 0x09, 0x00, 0x00, 0x00
        /*0020*/ 	.byte	0x00, 0x00, 0x00, 0x00


//--------------------- .nv.info._Z10AddVectorsPKfS0_Pfi --------------------------
	.section	.nv.info._Z10AddVectorsPKfS0_Pfi,"",@"SHT_CUDA_INFO"
	.sectionflags	@""
	.align	4


	//----- nvinfo : EIATTR_CUDA_API_VERSION
	.align		4
        /*0000*/ 	.byte	0x04, 0x37
        /*0002*/ 	.short	(.L_7 - .L_6)
.L_6:
        /*0004*/ 	.word	0x00000082


	//----- nvinfo : EIATTR_KPARAM_INFO
	.align		4
.L_7:
        /*0008*/ 	.byte	0x04, 0x17
        /*000a*/ 	.short	(.L_9 - .L_8)
.L_8:
        /*000c*/ 	.word	0x00000000
        /*0010*/ 	.short	0x0003
        /*0012*/ 	.short	0x0018
        /*0014*/ 	.byte	0x00, 0xf0, 0x11, 0x00


	//----- nvinfo : EIATTR_KPARAM_INFO
	.align		4
.L_9:
        /*0018*/ 	.byte	0x04, 0x17
        /*001a*/ 	.short	(.L_11 - .L_10)
.L_10:
        /*001c*/ 	.word	0x00000000
        /*0020*/ 	.short	0x0002
        /*0022*/ 	.short	0x0010
        /*0024*/ 	.byte	0x00, 0xf5, 0x21, 0x00


	//----- nvinfo : EIATTR_KPARAM_INFO
	.align		4
.L_11:
        /*0028*/ 	.byte	0x04, 0x17
        /*002a*/ 	.short	(.L_13 - .L_12)
.L_12:
        /*002c*/ 	.word	0x00000000
        /*0030*/ 	.short	0x0001
        /*0032*/ 	.short	0x0008
        /*0034*/ 	.byte	0x00, 0xf5, 0x21, 0x00


	//----- nvinfo : EIATTR_KPARAM_INFO
	.align		4
.L_13:
        /*0038*/ 	.byte	0x04, 0x17
        /*003a*/ 	.short	(.L_15 - .L_14)
.L_14:
        /*003c*/ 	.word	0x00000000
        /*0040*/ 	.short	0x0000
        /*0042*/ 	.short	0x0000
        /*0044*/ 	.byte	0x00, 0xf5, 0x21, 0x00


	//----- nvinfo : EIATTR_SPARSE_MMA_MASK
	.align		4
.L_15:
        /*0048*/ 	.byte	0x03, 0x50
        /*004a*/ 	.short	0x0000


	//----- nvinfo : EIATTR_MAXREG_COUNT
	.align		4
        /*004c*/ 	.byte	0x03, 0x1b
        /*004e*/ 	.short	0x00ff


	//----- nvinfo : EIATTR_MERCURY_ISA_VERSION
	.align		4
        /*0050*/ 	.byte	0x03, 0x5f
        /*0052*/ 	.short	0x0101


	//----- nvinfo : EIATTR_VRC_CTA_INIT_COUNT
	.align		4
        /*0054*/ 	.byte	0x02, 0x4a
	.zero		1
	.zero		1


	//----- nvinfo : EIATTR_EXIT_INSTR_OFFSETS
	.align		4
        /*0058*/ 	.byte	0x04, 0x1c
        /*005a*/ 	.short	(.L_17 - .L_16)


	//   ....[0]....
.L_16:
        /*005c*/ 	.word	0x00000070


	//   ....[1]....
        /*0060*/ 	.word	0x000003a0


	//   ....[2]....
        /*0064*/ 	.word	0x00000670


	//----- nvinfo : EIATTR_CRS_STACK_SIZE
	.align		4
.L_17:
        /*0068*/ 	.byte	0x04, 0x1e
        /*006a*/ 	.short	(.L_19 - .L_18)
.L_18:
        /*006c*/ 	.word	0x00000000


	//----- nvinfo : EIATTR_CBANK_PARAM_SIZE
	.align		4
.L_19:
        /*0070*/ 	.byte	0x03, 0x19
        /*0072*/ 	.short	0x001c


	//----- nvinfo : EIATTR_PARAM_CBANK
	.align		4
        /*0074*/ 	.byte	0x04, 0x0a
        /*0076*/ 	.short	(.L_21 - .L_20)
	.align		4
.L_20:
        /*0078*/ 	.word	index@(.nv.constant0._Z10AddVectorsPKfS0_Pfi)
        /*007c*/ 	.short	0x0380
        /*007e*/ 	.short	0x001c


	//----- nvinfo : EIATTR_SW_WAR
	.align		4
.L_21:
        /*0080*/ 	.byte	0x04, 0x36
        /*0082*/ 	.short	(.L_23 - .L_22)
.L_22:
        /*0084*/ 	.word	0x00000008
.L_23:


//--------------------- .nv.callgraph             --------------------------
	.section	.nv.callgraph,"",@"SHT_CUDA_CALLGRAPH"
	.align	4
	.sectionentsize	8
	.align		4
        /*0000*/ 	.word	0x00000000
	.align		4
        /*0004*/ 	.word	0xffffffff
	.align		4
        /*0008*/ 	.word	0x00000000
	.align		4
        /*000c*/ 	.word	0xfffffffe
	.align		4
        /*0010*/ 	.word	0x00000000
	.align		4
        /*0014*/ 	.word	0xfffffffd
	.align		4
        /*0018*/ 	.word	0x00000000
	.align		4
        /*001c*/ 	.word	0xfffffffc


//--------------------- .text._Z10AddVectorsPKfS0_Pfi --------------------------
	.section	.text._Z10AddVectorsPKfS0_Pfi,"ax",@progbits
	.align	128
        .global         _Z10AddVectorsPKfS0_Pfi
        .type           _Z10AddVectorsPKfS0_Pfi,@function
        .size           _Z10AddVectorsPKfS0_Pfi,(.L_x_5 - _Z10AddVectorsPKfS0_Pfi)
        .other          _Z10AddVectorsPKfS0_Pfi,@"STO_CUDA_ENTRY STV_DEFAULT"
_Z10AddVectorsPKfS0_Pfi:
.text._Z10AddVectorsPKfS0_Pfi:
[----:B------:R-:W-:Y:S08]  /*0000*/  LDC R1, c[0x0][0x37c] ;  /* 0x0000df00ff017b82 */ /* 0x000ff00000000800 */
[----:B------:R-:W0:Y:S01]  /*0010*/  LDC R3, c[0x0][0x398] ;  /* 0x0000e600ff037b82 */ /* 0x000e220000000800 */
[----:B------:R-:W1:Y:S07]  /*0020*/  S2R R0, SR_TID.X ;  /* 0x0000000000007919 */ /* 0x000e6e0000002100 */
[----:B------:R-:W1:Y:S08]  /*0030*/  S2UR UR4, SR_CTAID.X ;  /* 0x00000000000479c3 */ /* 0x000e700000002500 */
[----:B------:R-:W1:Y:S01]  /*0040*/  LDC R11, c[0x0][0x360] ;  /* 0x0000d800ff0b7b82 */ /* 0x000e620000000800 */
[----:B0-----:R-:W-:Y:S01]  /*0050*/  ISETP.GE.AND P0, PT, R3, 0x1, PT ;  /* 0x000000010300780c */ /* 0x001fe20003f06270 */
[----:B-1----:R-:W-:-:S12]  /*0060*/  IMAD R0, R11, UR4, R0 ;  /* 0x000000040b007c24 */ /* 0x002fd8000f8e0200 */
[----:B------:R-:W-:Y:S05]  /*0070*/  @!P0 EXIT ;  /* 0x000000000000894d */ /* 0x000fea0003800000 */
[----:B------:R-:W0:Y:S01]  /*0080*/  I2F.U32.RP R6, R11 ;  /* 0x0000000b00067306 */ /* 0x000e220000209000 */
[-C--:B------:R-:W-:Y:S01]  /*0090*/  IMAD R0, R0, R3.reuse, RZ ;  /* 0x0000000300007224 */ /* 0x080fe200078e02ff */
[----:B------:R-:W-:Y:S01]  /*00a0*/  ISETP.NE.U32.AND P2, PT, R11, RZ, PT ;  /* 0x000000ff0b00720c */ /* 0x000fe20003f45070 */
[----:B------:R-:W1:Y:S01]  /*00b0*/  LDCU.64 UR4, c[0x0][0x358] ;  /* 0x00006b00ff0477ac */ /* 0x000e620008000a00 */
[----:B------:R-:W-:Y:S01]  /*00c0*/  BSSY.RECONVERGENT B0, `(.L_x_0) ;  /* 0x000002d000007945 */ /* 0x000fe20003800200 */
[C---:B------:R-:W-:Y:S01]  /*00d0*/  IMAD.IADD R2, R0.reuse, 0x1, R11 ;  /* 0x0000000100027824 */ /* 0x040fe200078e020b */
[----:B------:R-:W-:-:S04]  /*00e0*/  IADD3 R3, PT, PT, R0, R3, RZ ;  /* 0x0000000300037210 */ /* 0x000fc80007ffe0ff */
[----:B------:R-:W-:Y:S02]  /*00f0*/  ISETP.GE.AND P0, PT, R2, R3, PT ;  /* 0x000000030200720c */ /* 0x000fe40003f06270 */
[----:B------:R-:W-:Y:S01]  /*0100*/  VIMNMX R7, PT, PT, R3, R2, !PT ;  /* 0x0000000203077248 */ /* 0x000fe20007fe0100 */
[----:B0-----:R-:W0:Y:S02]  /*0110*/  MUFU.RCP R6, R6 ;  /* 0x0000000600067308 */ /* 0x001e240000001000 */
[----:B0-----:R-:W-:Y:S01]  /*0120*/  VIADD R4, R6, 0xffffffe ;  /* 0x0ffffffe06047836 */ /* 0x001fe20000000000 */
[----:B------:R-:W-:-:S05]  /*0130*/  SEL R6, RZ, 0x1, P0 ;  /* 0x00000001ff067807 */ /* 0x000fca0000000000 */
[----:B------:R0:W2:Y:S01]  /*0140*/  F2I.FTZ.U32.TRUNC.NTZ R5, R4 ;  /* 0x0000000400057305 */ /* 0x0000a2000021f000 */
[----:B------:R-:W-:Y:S01]  /*0150*/  IADD3 R2, PT, PT, R7, -R2, -R6 ;  /* 0x8000000207027210 */ /* 0x000fe20007ffe806 */
[----:B0-----:R-:W-:Y:S02]  /*0160*/  IMAD.MOV.U32 R4, RZ, RZ, RZ ;  /* 0x000000ffff047224 */ /* 0x001fe400078e00ff */
[----:B--2---:R-:W-:-:S04]  /*0170*/  IMAD.MOV R8, RZ, RZ, -R5 ;  /* 0x000000ffff087224 */ /* 0x004fc800078e0a05 */
[----:B------:R-:W-:-:S04]  /*0180*/  IMAD R9, R8, R11, RZ ;  /* 0x0000000b08097224 */ /* 0x000fc800078e02ff */
[----:B------:R-:W-:-:S06]  /*0190*/  IMAD.HI.U32 R5, R5, R9, R4 ;  /* 0x0000000905057227 */ /* 0x000fcc00078e0004 */
[----:B------:R-:W-:-:S05]  /*01a0*/  IMAD.HI.U32 R5, R5, R2, RZ ;  /* 0x0000000205057227 */ /* 0x000fca00078e00ff */
[----:B------:R-:W-:-:S05]  /*01b0*/  IADD3 R4, PT, PT, -R5, RZ, RZ ;  /* 0x000000ff05047210 */ /* 0x000fca0007ffe1ff */
[----:B------:R-:W-:-:S05]  /*01c0*/  IMAD R2, R11, R4, R2 ;  /* 0x000000040b027224 */ /* 0x000fca00078e0202 */
[----:B------:R-:W-:-:S13]  /*01d0*/  ISETP.GE.U32.AND P0, PT, R2, R11, PT ;  /* 0x0000000b0200720c */ /* 0x000fda0003f06070 */
[----:B------:R-:W-:Y:S02]  /*01e0*/  @P0 IMAD.IADD R2, R2, 0x1, -R11 ;  /* 0x0000000102020824 */ /* 0x000fe400078e0a0b */
[----:B------:R-:W-:-:S03]  /*01f0*/  @P0 VIADD R5, R5, 0x1 ;  /* 0x0000000105050836 */ /* 0x000fc60000000000 */
[----:B------:R-:W-:-:S13]  /*0200*/  ISETP.GE.U32.AND P1, PT, R2, R11, PT ;  /* 0x0000000b0200720c */ /* 0x000fda0003f26070 */
[----:B------:R-:W-:Y:S02]  /*0210*/  @P1 IADD3 R5, PT, PT, R5, 0x1, RZ ;  /* 0x0000000105051810 */ /* 0x000fe40007ffe0ff */
[----:B------:R-:W-:-:S05]  /*0220*/  @!P2 LOP3.LUT R5, RZ, R11, RZ, 0x33, !PT ;  /* 0x0000000bff05a212 */ /* 0x000fca00078e33ff */
[----:B------:R-:W-:-:S05]  /*0230*/  IMAD.IADD R2, R6, 0x1, R5 ;  /* 0x0000000106027824 */ /* 0x000fca00078e0205 */
[C---:B------:R-:W-:Y:S02]  /*0240*/  LOP3.LUT R4, R2.reuse, 0x3, RZ, 0xc0, !PT ;  /* 0x0000000302047812 */ /* 0x040fe400078ec0ff */
[----:B------:R-:W-:Y:S02]  /*0250*/  ISETP.GE.U32.AND P1, PT, R2, 0x3, PT ;  /* 0x000000030200780c */ /* 0x000fe40003f26070 */
[----:B------:R-:W-:-:S13]  /*0260*/  ISETP.NE.AND P0, PT, R4, 0x3, PT ;  /* 0x000000030400780c */ /* 0x000fda0003f05270 */
[----:B-1----:R-:W-:Y:S05]  /*0270*/  @!P0 BRA `(.L_x_1) ;  /* 0x0000000000448947 */ /* 0x002fea0003800000 */
[----:B------:R-:W0:Y:S01]  /*0280*/  LDC.64 R4, c[0x0][0x390] ;  /* 0x0000e400ff047b82 */ /* 0x000e220000000a00 */
[----:B------:R-:W-:-:S05]  /*0290*/  VIADD R2, R2, 0x1 ;  /* 0x0000000102027836 */ /* 0x000fca0000000000 */
[----:B------:R-:W-:Y:S02]  /*02a0*/  LOP3.LUT R2, R2, 0x3, RZ, 0xc0, !PT ;  /* 0x0000000302027812 */ /* 0x000fe400078ec0ff */
[----:B------:R-:W1:Y:S02]  /*02b0*/  LDC.64 R6, c[0x0][0x380] ;  /* 0x0000e000ff067b82 */ /* 0x000e640000000a00 */
[----:B------:R-:W-:-:S06]  /*02c0*/  IADD3 R2, PT, PT, -R2, RZ, RZ ;  /* 0x000000ff02027210 */ /* 0x000fcc0007ffe1ff */
[----:B------:R-:W2:Y:S02]  /*02d0*/  LDC.64 R8, c[0x0][0x388] ;  /* 0x0000e200ff087b82 */ /* 0x000ea40000000a00 */
.L_x_2:
[----:B--2---:R-:W-:-:S04]  /*02e0*/  IMAD.WIDE R14, R0, 0x4, R8 ;  /* 0x00000004000e7825 */ /* 0x004fc800078e0208 */
[C---:B-1----:R-:W-:Y:S02]  /*02f0*/  IMAD.WIDE R16, R0.reuse, 0x4, R6 ;  /* 0x0000000400107825 */ /* 0x042fe400078e0206 */
[----:B------:R-:W2:Y:S04]  /*0300*/  LDG.E R15, desc[UR4][R14.64] ;  /* 0x000000040e0f7981 */ /* 0x000ea8000c1e1900 */
[----:B------:R-:W2:Y:S01]  /*0310*/  LDG.E R16, desc[UR4][R16.64] ;  /* 0x0000000410107981 */ /* 0x000ea2000c1e1900 */
[----:B0--3--:R-:W-:-:S04]  /*0320*/  IMAD.WIDE R12, R0, 0x4, R4 ;  /* 0x00000004000c7825 */ /* 0x009fc800078e0204 */
[----:B------:R-:W-:Y:S02]  /*0330*/  VIADD R2, R2, 0x1 ;  /* 0x0000000102027836 */ /* 0x000fe40000000000 */
[----:B------:R-:W-:-:S03]  /*0340*/  IMAD.IADD R0, R11, 0x1, R0 ;  /* 0x000000010b007824 */ /* 0x000fc600078e0200 */
[----:B------:R-:W-:Y:S01]  /*0350*/  ISETP.NE.AND P0, PT, R2, RZ, PT ;  /* 0x000000ff0200720c */ /* 0x000fe20003f05270 */
[----:B--2---:R-:W-:-:S05]  /*0360*/  FADD R19, R16, R15 ;  /* 0x0000000f10137221 */ /* 0x004fca0000000000 */
[----:B------:R3:W-:Y:S07]  /*0370*/  STG.E desc[UR4][R12.64], R19 ;  /* 0x000000130c007986 */ /* 0x0007ee000c101904 */
[----:B------:R-:W-:Y:S05]  /*0380*/  @P0 BRA `(.L_x_2) ;  /* 0xfffffffc00d40947 */ /* 0x000fea000383ffff */
.L_x_1:
[----:B------:R-:W-:Y:S05]  /*0390*/  BSYNC.RECONVERGENT B0 ;  /* 0x0000000000007941 */ /* 0x000fea0003800200 */
.L_x_0:
[----:B------:R-:W-:Y:S05]  /*03a0*/  @!P1 EXIT ;  /* 0x000000000000994d */ /* 0x000fea0003800000 */
[----:B------:R-:W0:Y:S01]  /*03b0*/  LDC.64 R4, c[0x0][0x390] ;  /* 0x0000e400ff047b82 */ /* 0x000e220000000a00 */
[----:B------:R-:W-:-:S07]  /*03c0*/  SHF.L.U32 R11, R11, 0x2, RZ ;  /* 0x000000020b0b7819 */ /* 0x000fce00000006ff */
[----:B------:R-:W1:Y:S08]  /*03d0*/  LDC.64 R6, c[0x0][0x380] ;  /* 0x0000e000ff067b82 */ /* 0x000e700000000a00 */
[----:B------:R-:W2:Y:S02]  /*03e0*/  LDC.64 R8, c[0x0][0x388] ;  /* 0x0000e200ff087b82 */ /* 0x000ea40000000a00 */
.L_x_3:
[----:B-1--4-:R-:W-:-:S04]  /*03f0*/  IMAD.WIDE R16, R0, 0x4, R6 ;  /* 0x0000000400107825 */ /* 0x012fc800078e0206 */
[----:B--2---:R-:W-:Y:S01]  /*0400*/  IMAD.WIDE R20, R0, 0x4, R8 ;  /* 0x0000000400147825 */ /* 0x004fe200078e0208 */
[----:B------:R-:W2:Y:S04]  /*0410*/  LDG.E R2, desc[UR4][R16.64] ;  /* 0x0000000410027981 */ /* 0x000ea8000c1e1900 */
[----:B---3--:R-:W2:Y:S01]  /*0420*/  LDG.E R13, desc[UR4][R20.64] ;  /* 0x00000004140d7981 */ /* 0x008ea2000c1e1900 */
[-C--:B------:R-:W-:Y:S01]  /*0430*/  IADD3 R14, P0, PT, R16, R11.reuse, RZ ;  /* 0x0000000b100e7210 */ /* 0x080fe20007f1e0ff */
[----:B0-----:R-:W-:Y:S01]  /*0440*/  IMAD.WIDE R22, R0, 0x4, R4 ;  /* 0x0000000400167825 */ /* 0x001fe200078e0204 */
[----:B------:R-:W-:-:S03]  /*0450*/  IADD3 R12, P1, PT, R20, R11, RZ ;  /* 0x0000000b140c7210 */ /* 0x000fc60007f3e0ff */
[----:B------:R-:W-:Y:S02]  /*0460*/  IMAD.X R15, RZ, RZ, R17, P0 ;  /* 0x000000ffff0f7224 */ /* 0x000fe400000e0611 */
[----:B--2---:R-:W-:Y:S01]  /*0470*/  FADD R25, R2, R13 ;  /* 0x0000000d02197221 */ /* 0x004fe20000000000 */
[----:B------:R-:W-:-:S04]  /*0480*/  IADD3.X R13, PT, PT, RZ, R21, RZ, P1, !PT ;  /* 0x00000015ff0d7210 */ /* 0x000fc80000ffe4ff */
[----:B------:R0:W-:Y:S04]  /*0490*/  STG.E desc[UR4][R22.64], R25 ;  /* 0x0000001916007986 */ /* 0x0001e8000c101904 */
[----:B------:R-:W2:Y:S04]  /*04a0*/  LDG.E R2, desc[UR4][R14.64] ;  /* 0x000000040e027981 */ /* 0x000ea8000c1e1900 */
[----:B------:R-:W2:Y:S01]  /*04b0*/  LDG.E R27, desc[UR4][R12.64] ;  /* 0x000000040c1b7981 */ /* 0x000ea2000c1e1900 */
[----:B------:R-:W-:Y:S02]  /*04c0*/  IADD3 R18, P0, PT, R22, R11, RZ ;  /* 0x0000000b16127210 */ /* 0x000fe40007f1e0ff */
[----:B------:R-:W-:-:S02]  /*04d0*/  IADD3 R16, P2, PT, R11, R12, RZ ;  /* 0x0000000c0b107210 */ /* 0x000fc40007f5e0ff */
[----:B------:R-:W-:Y:S01]  /*04e0*/  IADD3 R20, P1, PT, R11, R14, RZ ;  /* 0x0000000e0b147210 */ /* 0x000fe20007f3e0ff */
[----:B------:R-:W-:Y:S02]  /*04f0*/  IMAD.X R19, RZ, RZ, R23, P0 ;  /* 0x000000ffff137224 */ /* 0x000fe400000e0617 */
[----:B------:R-:W-:Y:S01]  /*0500*/  IMAD.X R17, RZ, RZ, R13, P2 ;  /* 0x000000ffff117224 */ /* 0x000fe200010e060d */
[----:B------:R-:W-:Y:S01]  /*0510*/  IADD3.X R21, PT, PT, RZ, R15, RZ, P1, !PT ;  /* 0x0000000fff157210 */ /* 0x000fe20000ffe4ff */
[----:B--2---:R-:W-:-:S05]  /*0520*/  FADD R27, R2, R27 ;  /* 0x0000001b021b7221 */ /* 0x004fca0000000000 */
[----:B------:R1:W-:Y:S04]  /*0530*/  STG.E desc[UR4][R18.64], R27 ;  /* 0x0000001b12007986 */ /* 0x0003e8000c101904 */
[----:B------:R-:W2:Y:S04]  /*0540*/  LDG.E R2, desc[UR4][R20.64] ;  /* 0x0000000414027981 */ /* 0x000ea8000c1e1900 */
[----:B0-----:R-:W2:Y:S01]  /*0550*/  LDG.E R25, desc[UR4][R16.64] ;  /* 0x0000000410197981 */ /* 0x001ea2000c1e1900 */
[C---:B------:R-:W-:Y:S02]  /*0560*/  IADD3 R12, P0, PT, R11.reuse, R18, RZ ;  /* 0x000000120b0c7210 */ /* 0x040fe40007f1e0ff */
[----:B------:R-:W-:-:S02]  /*0570*/  IADD3 R14, P1, PT, R11, R20, RZ ;  /* 0x000000140b0e7210 */ /* 0x000fc40007f3e0ff */
[----:B------:R-:W-:Y:S02]  /*0580*/  IADD3 R22, P2, PT, R11, R16, RZ ;  /* 0x000000100b167210 */ /* 0x000fe40007f5e0ff */
[----:B------:R-:W-:Y:S01]  /*0590*/  IADD3.X R13, PT, PT, RZ, R19, RZ, P0, !PT ;  /* 0x00000013ff0d7210 */ /* 0x000fe200007fe4ff */
[----:B------:R-:W-:Y:S01]  /*05a0*/  IMAD.X R15, RZ, RZ, R21, P1 ;  /* 0x000000ffff0f7224 */ /* 0x000fe200008e0615 */
[----:B------:R-:W-:Y:S01]  /*05b0*/  IADD3.X R23, PT, PT, RZ, R17, RZ, P2, !PT ;  /* 0x00000011ff177210 */ /* 0x000fe200017fe4ff */
[----:B--2---:R-:W-:-:S05]  /*05c0*/  FADD R25, R2, R25 ;  /* 0x0000001902197221 */ /* 0x004fca0000000000 */
[----:B------:R4:W-:Y:S04]  /*05d0*/  STG.E desc[UR4][R12.64], R25 ;  /* 0x000000190c007986 */ /* 0x0009e8000c101904 */
[----:B------:R-:W1:Y:S04]  /*05e0*/  LDG.E R14, desc[UR4][R14.64] ;  /* 0x000000040e0e7981 */ /* 0x000e68000c1e1900 */
[----:B------:R-:W1:Y:S01]  /*05f0*/  LDG.E R23, desc[UR4][R22.64] ;  /* 0x0000000416177981 */ /* 0x000e62000c1e1900 */
[C---:B------:R-:W-:Y:S02]  /*0600*/  IADD3 R16, P0, PT, R11.reuse, R12, RZ ;  /* 0x0000000c0b107210 */ /* 0x040fe40007f1e0ff */
[----:B------:R-:W-:-:S03]  /*0610*/  IADD3 R0, PT, PT, R11, R0, RZ ;  /* 0x000000000b007210 */ /* 0x000fc60007ffe0ff */
[----:B------:R-:W-:Y:S01]  /*0620*/  IMAD.X R17, RZ, RZ, R13, P0 ;  /* 0x000000ffff117224 */ /* 0x000fe200000e060d */
[----:B------:R-:W-:Y:S01]  /*0630*/  ISETP.GE.AND P0, PT, R0, R3, PT ;  /* 0x000000030000720c */ /* 0x000fe20003f06270 */
[----:B-1----:R-:W-:-:S05]  /*0640*/  FADD R19, R14, R23 ;  /* 0x000000170e137221 */ /* 0x002fca0000000000 */
[----:B------:R4:W-:Y:S07]  /*0650*/  STG.E desc[UR4][R16.64], R19 ;  /* 0x0000001310007986 */ /* 0x0009ee000c101904 */
[----:B------:R-:W-:Y:S05]  /*0660*/  @!P0 BRA `(.L_x_3) ;  /* 0xfffffffc00608947 */ /* 0x000fea000383ffff */
[----:B------:R-:W-:Y:S05]  /*0670*/  EXIT ;  /* 0x000000000000794d */ /* 0x000fea0003800000 */
.L_x_4:
[----:B------:R-:W-:-:S00]  /*0680*/  BRA `(.L_x_4) ;  /* 0xfffffffc00fc7947 */ /* 0x000fc0000383ffff */
[----:B------:R-:W-:-:S00]  /*0690*/  NOP ;  /* 0x0000000000007918 */ /* 0x000fc00000000000 */
        /* <DEDUP_REMOVED lines=14> */
.L_x_5:


//--------------------- .nv.shared.reserved.0     --------------------------
	.section	.nv.shared.reserved.0,"aw",@nobits
	.weak		__nv_reservedSMEM_offset_0_alias
	.size		__nv_reservedSMEM_offset_0_alias, 0, 64
	.other		__nv_reservedSMEM_offset_0_alias,@"STO_CUDA_RESERVED_SHARED STV_DEFAULT"
__nv_reservedSMEM_offset_0_alias:
	.zero		0
	.zero		64


//--------------------- .nv.constant0._Z10AddVectorsPKfS0_Pfi --------------------------
	.section	.nv.constant0._Z10AddVectorsPKfS0_Pfi,"a",@progbits
	.sectionflags	@""
	.align	4
.nv.constant0._Z10AddVectorsPKfS0_Pfi:
	.zero		924


//--------------------- SYMBOLS --------------------------

	.type		.nv.reservedSmem.offset0,@object
	.size		.nv.reservedSmem.offset0,0x4
